	.headerflags	@"EF_CUDA_TEXMODE_UNIFIED EF_CUDA_64BIT_ADDRESS EF_CUDA_ACCELERATORS EF_CUDA_SM90 EF_CUDA_VIRTUAL_SM(EF_CUDA_SM90)"
	.elftype	@"ET_EXEC"


//--------------------- .nv.info                  --------------------------
	.section	.nv.info,"",@"SHT_CUDA_INFO"
	.align	4


	//----- nvinfo : EIATTR_REGCOUNT
	.align		4
        /*0000*/ 	.byte	0x04, 0x2f
        /*0002*/ 	.short	(.L_3 - .L_2)
	.align		4
.L_2:
        /*0004*/ 	.word	index@(triton_poi_fused__native_batch_norm_legit_no_training_add_convolution_mul_relu_sigmoid_2)
        /*0008*/ 	.word	0x0000001a


	//----- nvinfo : EIATTR_MIN_STACK_SIZE
	.align		4
.L_3:
        /*000c*/ 	.byte	0x04, 0x12
        /*000e*/ 	.short	(.L_5 - .L_4)
	.align		4
.L_4:
        /*0010*/ 	.word	index@(triton_poi_fused__native_batch_norm_legit_no_training_add_convolution_mul_relu_sigmoid_2)
        /*0014*/ 	.word	0x00000000


	//----- nvinfo : EIATTR_FRAME_SIZE
	.align		4
.L_5:
        /*0018*/ 	.byte	0x04, 0x11
        /*001a*/ 	.short	(.L_7 - .L_6)
	.align		4
.L_6:
        /*001c*/ 	.word	index@(triton_poi_fused__native_batch_norm_legit_no_training_add_convolution_mul_relu_sigmoid_2)
        /*0020*/ 	.word	0x00000000


	//----- nvinfo : EIATTR_MIN_STACK_SIZE
	.align		4
.L_7:
        /*0024*/ 	.byte	0x04, 0x12
        /*0026*/ 	.short	(.L_9 - .L_8)
	.align		4
.L_8:
        /*0028*/ 	.word	index@(triton_poi_fused__native_batch_norm_legit_no_training_add_convolution_mul_relu_sigmoid_2)
        /*002c*/ 	.word	0x00000000
.L_9:


//--------------------- .nv.info.triton_poi_fused__native_batch_norm_legit_no_training_add_convolution_mul_relu_sigmoid_2 --------------------------
	.section	.nv.info.triton_poi_fused__native_batch_norm_legit_no_training_add_convolution_mul_relu_sigmoid_2,"",@"SHT_CUDA_INFO"
	.sectionflags	@""
	.align	4


	//----- nvinfo : EIATTR_CUDA_API_VERSION
	.align		4
        /*0000*/ 	.byte	0x04, 0x37
        /*0002*/ 	.short	(.L_11 - .L_10)
.L_10:
        /*0004*/ 	.word	0x0000007c


	//----- nvinfo : EIATTR_KPARAM_INFO
	.align		4
.L_11:
        /*0008*/ 	.byte	0x04, 0x17
        /*000a*/ 	.short	(.L_13 - .L_12)
.L_12:
        /*000c*/ 	.word	0x00000000
        /*0010*/ 	.short	0x0009
        /*0012*/ 	.short	0x0048
        /*0014*/ 	.byte	0x00, 0xf0, 0x11, 0x00


	//----- nvinfo : EIATTR_KPARAM_INFO
	.align		4
.L_13:
        /*0018*/ 	.byte	0x04, 0x17
        /*001a*/ 	.short	(.L_15 - .L_14)
.L_14:
        /*001c*/ 	.word	0x00000000
        /*0020*/ 	.short	0x0008
        /*0022*/ 	.short	0x0040
        /*0024*/ 	.byte	0x00, 0xf4, 0x21, 0x00


	//----- nvinfo : EIATTR_KPARAM_INFO
	.align		4
.L_15:
        /*0028*/ 	.byte	0x04, 0x17
        /*002a*/ 	.short	(.L_17 - .L_16)
.L_16:
        /*002c*/ 	.word	0x00000000
        /*0030*/ 	.short	0x0007
        /*0032*/ 	.short	0x0038
        /*0034*/ 	.byte	0x00, 0xf4, 0x21, 0x00


	//----- nvinfo : EIATTR_KPARAM_INFO
	.align		4
.L_17:
        /*0038*/ 	.byte	0x04, 0x17
        /*003a*/ 	.short	(.L_19 - .L_18)
.L_18:
        /*003c*/ 	.word	0x00000000
        /*0040*/ 	.short	0x0006
        /*0042*/ 	.short	0x0030
        /*0044*/ 	.byte	0x00, 0xf4, 0x21, 0x00


	//----- nvinfo : EIATTR_KPARAM_INFO
	.align		4
.L_19:
        /*0048*/ 	.byte	0x04, 0x17
        /*004a*/ 	.short	(.L_21 - .L_20)
.L_20:
        /*004c*/ 	.word	0x00000000
        /*0050*/ 	.short	0x0005
        /*0052*/ 	.short	0x0028
        /*0054*/ 	.byte	0x00, 0xf4, 0x21, 0x00


	//----- nvinfo : EIATTR_KPARAM_INFO
	.align		4
.L_21:
        /*0058*/ 	.byte	0x04, 0x17
        /*005a*/ 	.short	(.L_23 - .L_22)
.L_22:
        /*005c*/ 	.word	0x00000000
        /*0060*/ 	.short	0x0004
        /*0062*/ 	.short	0x0020
        /*0064*/ 	.byte	0x00, 0xf4, 0x21, 0x00


	//----- nvinfo : EIATTR_KPARAM_INFO
	.align		4
.L_23:
        /*0068*/ 	.byte	0x04, 0x17
        /*006a*/ 	.short	(.L_25 - .L_24)
.L_24:
        /*006c*/ 	.word	0x00000000
        /*0070*/ 	.short	0x0003
        /*0072*/ 	.short	0x0018
        /*0074*/ 	.byte	0x00, 0xf4, 0x21, 0x00


	//----- nvinfo : EIATTR_KPARAM_INFO
	.align		4
.L_25:
        /*0078*/ 	.byte	0x04, 0x17
        /*007a*/ 	.short	(.L_27 - .L_26)
.L_26:
        /*007c*/ 	.word	0x00000000
        /*0080*/ 	.short	0x0002
        /*0082*/ 	.short	0x0010
        /*0084*/ 	.byte	0x00, 0xf4, 0x21, 0x00


	//----- nvinfo : EIATTR_KPARAM_INFO
	.align		4
.L_27:
        /*0088*/ 	.byte	0x04, 0x17
        /*008a*/ 	.short	(.L_29 - .L_28)
.L_28:
        /*008c*/ 	.word	0x00000000
        /*0090*/ 	.short	0x0001
        /*0092*/ 	.short	0x0008
        /*0094*/ 	.byte	0x00, 0xf4, 0x21, 0x00


	//----- nvinfo : EIATTR_KPARAM_INFO
	.align		4
.L_29:
        /*0098*/ 	.byte	0x04, 0x17
        /*009a*/ 	.short	(.L_31 - .L_30)
.L_30:
        /*009c*/ 	.word	0x00000000
        /*00a0*/ 	.short	0x0000
        /*00a2*/ 	.short	0x0000
        /*00a4*/ 	.byte	0x00, 0xf4, 0x21, 0x00


	//----- nvinfo : EIATTR_SPARSE_MMA_MASK
	.align		4
.L_31:
        /*00a8*/ 	.byte	0x03, 0x50
        /*00aa*/ 	.short	0x0000


	//----- nvinfo : EIATTR_MAXREG_COUNT
	.align		4
        /*00ac*/ 	.byte	0x03, 0x1b
        /*00ae*/ 	.short	0x00ff


	//----- nvinfo : EIATTR_EXIT_INSTR_OFFSETS
	.align		4
        /*00b0*/ 	.byte	0x04, 0x1c
        /*00b2*/ 	.short	(.L_33 - .L_32)


	//   ....[0]....
.L_32:
        /*00b4*/ 	.word	0x000004b0


	//   ....[1]....
        /*00b8*/ 	.word	0x000004d0


	//----- nvinfo : EIATTR_REQNTID
	.align		4
.L_33:
        /*00bc*/ 	.byte	0x04, 0x10
        /*00be*/ 	.short	(.L_35 - .L_34)
.L_34:
        /*00c0*/ 	.word	0x00000080
        /*00c4*/ 	.word	0x00000001
        /*00c8*/ 	.word	0x00000001


	//----- nvinfo : EIATTR_CBANK_PARAM_SIZE
	.align		4
.L_35:
        /*00cc*/ 	.byte	0x03, 0x19
        /*00ce*/ 	.short	0x004c


	//----- nvinfo : EIATTR_PARAM_CBANK
	.align		4
        /*00d0*/ 	.byte	0x04, 0x0a
        /*00d2*/ 	.short	(.L_37 - .L_36)
	.align		4
.L_36:
        /*00d4*/ 	.word	index@(.nv.constant0.triton_poi_fused__native_batch_norm_legit_no_training_add_convolution_mul_relu_sigmoid_2)
        /*00d8*/ 	.short	0x0210
        /*00da*/ 	.short	0x004c


	//----- nvinfo : EIATTR_SW_WAR
	.align		4
.L_37:
        /*00dc*/ 	.byte	0x04, 0x36
        /*00de*/ 	.short	(.L_39 - .L_38)
.L_38:
        /*00e0*/ 	.word	0x00000008
.L_39:


//--------------------- .nv.callgraph             --------------------------
	.section	.nv.callgraph,"",@"SHT_CUDA_CALLGRAPH"
	.align	4
	.sectionentsize	8
	.align		4
        /*0000*/ 	.word	0x00000000
	.align		4
        /*0004*/ 	.word	0xffffffff
	.align		4
        /*0008*/ 	.word	0x00000000
	.align		4
        /*000c*/ 	.word	0xfffffffe
	.align		4
        /*0010*/ 	.word	0x00000000
	.align		4
        /*0014*/ 	.word	0xfffffffd
	.align		4
        /*0018*/ 	.word	0x00000000
	.align		4
        /*001c*/ 	.word	0xfffffffc


//--------------------- .nv.constant4             --------------------------
	.section	.nv.constant4,"a",@progbits
	.align	8
	.align		8
.nv.constant4:
        /*0000*/ 	.dword	_$_str
	.align		8
        /*0008*/ 	.dword	_$_str_$_2


//--------------------- .text.triton_poi_fused__native_batch_norm_legit_no_training_add_convolution_mul_relu_sigmoid_2 --------------------------
	.section	.text.triton_poi_fused__native_batch_norm_legit_no_training_add_convolution_mul_relu_sigmoid_2,"ax",@progbits
	.align	128
        .global         triton_poi_fused__native_batch_norm_legit_no_training_add_convolution_mul_relu_sigmoid_2
        .type           triton_poi_fused__native_batch_norm_legit_no_training_add_convolution_mul_relu_sigmoid_2,@function
        .size           triton_poi_fused__native_batch_norm_legit_no_training_add_convolution_mul_relu_sigmoid_2,(.L_x_1 - triton_poi_fused__native_batch_norm_legit_no_training_add_convolution_mul_relu_sigmoid_2)
        .other          triton_poi_fused__native_batch_norm_legit_no_training_add_convolution_mul_relu_sigmoid_2,@"STO_CUDA_ENTRY STV_DEFAULT"
triton_poi_fused__native_batch_norm_legit_no_training_add_convolution_mul_relu_sigmoid_2:
.text.triton_poi_fused__native_batch_norm_legit_no_training_add_convolution_mul_relu_sigmoid_2:
[----:B------:R-:W0:Y:S01]  /*0000*/  LDC R1, c[0x0][0x28] ;  /* 0x00000a00ff017b82 */ /* 0x000e220000000800 */
[----:B------:R-:W1:Y:S07]  /*0010*/  S2R R8, SR_TID.X ;  /* 0x0000000000087919 */ /* 0x000e6e0000002100 */
[----:B------:R-:W2:Y:S01]  /*0020*/  LDC.64 R2, c[0x0][0x238] ;  /* 0x00008e00ff027b82 */ /* 0x000ea20000000a00 */
[----:B------:R-:W-:Y:S01]  /*0030*/  CS2R R12, SRZ ;  /* 0x00000000000c7805 */ /* 0x000fe2000001ff00 */
[----:B------:R-:W-:Y:S01]  /*0040*/  ULDC.64 UR4, c[0x0][0x208] ;  /* 0x0000820000047ab9 */ /* 0x000fe20000000a00 */
[----:B------:R-:W3:Y:S05]  /*0050*/  S2R R5, SR_CTAID.X ;  /* 0x0000000000057919 */ /* 0x000eea0000002500 */
[----:B------:R-:W4:Y:S08]  /*0060*/  LDC.64 R22, c[0x0][0x220] ;  /* 0x00008800ff167b82 */ /* 0x000f300000000a00 */
[----:B------:R-:W5:Y:S08]  /*0070*/  LDC.64 R16, c[0x0][0x210] ;  /* 0x00008400ff107b82 */ /* 0x000f700000000a00 */
[----:B------:R-:W5:Y:S01]  /*0080*/  LDC.64 R20, c[0x0][0x218] ;  /* 0x00008600ff147b82 */ /* 0x000f620000000a00 */
[----:B-1----:R-:W-:-:S07]  /*0090*/  LOP3.LUT R8, R8, 0x7f, RZ, 0xc0, !PT ;  /* 0x0000007f08087812 */ /* 0x002fce00078ec0ff */
[----:B------:R-:W1:Y:S01]  /*00a0*/  LDC.64 R6, c[0x0][0x228] ;  /* 0x00008a00ff067b82 */ /* 0x000e620000000a00 */
[----:B---3--:R-:W-:Y:S02]  /*00b0*/  SHF.R.S32.HI R0, RZ, 0x18, R5 ;  /* 0x00000018ff007819 */ /* 0x008fe40000011405 */
[----:B------:R-:W-:Y:S02]  /*00c0*/  LEA R8, R5, R8, 0x7 ;  /* 0x0000000805087211 */ /* 0x000fe400078e38ff */
[----:B------:R-:W-:-:S03]  /*00d0*/  SGXT R5, R0, 0x1 ;  /* 0x000000010005781a */ /* 0x000fc60000000200 */
[----:B------:R-:W3:Y:S01]  /*00e0*/  LDC.64 R10, c[0x0][0x230] ;  /* 0x00008c00ff0a7b82 */ /* 0x000ee20000000a00 */
[----:B------:R-:W-:Y:S02]  /*00f0*/  ISETP.GE.AND P0, PT, R8, 0x100, PT ;  /* 0x000001000800780c */ /* 0x000fe40003f06270 */
[----:B------:R-:W-:-:S04]  /*0100*/  LEA.HI R5, R5, R8, RZ, 0x4 ;  /* 0x0000000805057211 */ /* 0x000fc800078f20ff */
[----:B------:R-:W-:Y:S02]  /*0110*/  SHF.R.S32.HI R19, RZ, 0x4, R5 ;  /* 0x00000004ff137819 */ /* 0x000fe40000011405 */
[----:B------:R-:W1:Y:S02]  /*0120*/  LDC.64 R4, c[0x0][0x240] ;  /* 0x00009000ff047b82 */ /* 0x000e640000000a00 */
[C---:B------:R-:W-:Y:S01]  /*0130*/  LEA.HI R0, R19.reuse, R19, RZ, 0x2 ;  /* 0x0000001313007211 */ /* 0x040fe200078f10ff */
[----:B--2---:R-:W-:-:S05]  /*0140*/  IMAD.WIDE R2, R19, 0x4, R2 ;  /* 0x0000000413027825 */ /* 0x004fca00078e0202 */
[----:B------:R2:W3:Y:S01]  /*0150*/  @!P0 LDG.E.EL R12, desc[UR4][R2.64] ;  /* 0x00000004020c8981 */ /* 0x0004e2000c2e1900 */
[----:B------:R-:W-:-:S04]  /*0160*/  LOP3.LUT R0, R0, 0xfffffffc, RZ, 0xc0, !PT ;  /* 0xfffffffc00007812 */ /* 0x000fc800078ec0ff */
[----:B------:R-:W-:-:S05]  /*0170*/  IADD3 R15, R19, -R0, RZ ;  /* 0x80000000130f7210 */ /* 0x000fca0007ffe0ff */
[----:B----4-:R-:W-:Y:S01]  /*0180*/  IMAD.WIDE R22, R15, 0x4, R22 ;  /* 0x000000040f167825 */ /* 0x010fe200078e0216 */
[----:B--2---:R-:W2:Y:S04]  /*0190*/  LDC.64 R2, c[0x0][0x248] ;  /* 0x00009200ff027b82 */ /* 0x004ea80000000a00 */
[----:B------:R-:W4:Y:S01]  /*01a0*/  @!P0 LDG.E.EL R13, desc[UR4][R22.64] ;  /* 0x00000004160d8981 */ /* 0x000f22000c2e1900 */
[----:B------:R-:W-:Y:S01]  /*01b0*/  HFMA2.MMA R0, -RZ, RZ, 0, 0 ;  /* 0x00000000ff007435 */ /* 0x000fe200000001ff */
[----:B------:R-:W-:Y:S01]  /*01c0*/  MOV R9, RZ ;  /* 0x000000ff00097202 */ /* 0x000fe20000000f00 */
[----:B-----5:R-:W-:-:S04]  /*01d0*/  IMAD.WIDE R16, R8, 0x4, R16 ;  /* 0x0000000408107825 */ /* 0x020fc800078e0210 */
[----:B0-----:R-:W-:-:S04]  /*01e0*/  IMAD.WIDE R20, R15, 0x4, R20 ;  /* 0x000000040f147825 */ /* 0x001fc800078e0214 */
[----:B-1----:R-:W-:Y:S01]  /*01f0*/  IMAD.WIDE R4, R19, 0x4, R4 ;  /* 0x0000000413047825 */ /* 0x002fe200078e0204 */
[----:B------:R-:W5:Y:S03]  /*0200*/  @!P0 LDG.E R0, desc[UR4][R16.64] ;  /* 0x0000000410008981 */ /* 0x000f66000c1e1900 */
[C---:B------:R-:W-:Y:S01]  /*0210*/  IMAD.WIDE R6, R15.reuse, 0x4, R6 ;  /* 0x000000040f067825 */ /* 0x040fe200078e0206 */
[----:B------:R-:W5:Y:S03]  /*0220*/  @!P0 LDG.E.EL R9, desc[UR4][R20.64] ;  /* 0x0000000414098981 */ /* 0x000f66000c2e1900 */
[----:B---3--:R-:W-:-:S04]  /*0230*/  IMAD.WIDE R10, R15, 0x4, R10 ;  /* 0x000000040f0a7825 */ /* 0x008fc800078e020a */
[----:B--2---:R-:W-:Y:S01]  /*0240*/  IMAD.WIDE R18, R15, 0x4, R2 ;  /* 0x000000040f127825 */ /* 0x004fe200078e0202 */
[----:B------:R-:W-:Y:S02]  /*0250*/  CS2R R2, SRZ ;  /* 0x0000000000027805 */ /* 0x000fe4000001ff00 */
[----:B------:R-:W-:-:S04]  /*0260*/  CS2R R14, SRZ ;  /* 0x00000000000e7805 */ /* 0x000fc8000001ff00 */
[----:B------:R0:W2:Y:S04]  /*0270*/  @!P0 LDG.E.EL R2, desc[UR4][R4.64] ;  /* 0x0000000404028981 */ /* 0x0000a8000c2e1900 */
[----:B------:R1:W3:Y:S04]  /*0280*/  @!P0 LDG.E.EL R15, desc[UR4][R6.64] ;  /* 0x00000004060f8981 */ /* 0x0002e8000c2e1900 */
[----:B------:R-:W3:Y:S01]  /*0290*/  @!P0 LDG.E.EL R14, desc[UR4][R10.64] ;  /* 0x000000040a0e8981 */ /* 0x000ee2000c2e1900 */
[----:B0-----:R-:W0:Y:S03]  /*02a0*/  LDC.64 R4, c[0x0][0x250] ;  /* 0x00009400ff047b82 */ /* 0x001e260000000a00 */
[----:B------:R-:W2:Y:S01]  /*02b0*/  @!P0 LDG.E.EL R3, desc[UR4][R18.64] ;  /* 0x0000000412038981 */ /* 0x000ea2000c2e1900 */
[----:B-1----:R-:W-:Y:S01]  /*02c0*/  HFMA2.MMA R6, -RZ, RZ, 1.625, 0 ;  /* 0x3e800000ff067435 */ /* 0x002fe200000001ff */
[----:B0-----:R-:W-:-:S04]  /*02d0*/  IMAD.WIDE R4, R8, 0x4, R4 ;  /* 0x0000000408047825 */ /* 0x001fc800078e0204 */
[----:B------:R-:W-:-:S04]  /*02e0*/  FADD R12, RZ, -R12 ;  /* 0x8000000cff0c7221 */ /* 0x000fc80000000000 */
[----:B------:R-:W-:-:S05]  /*02f0*/  FMUL R16, R12, 1.4426950216293334961 ;  /* 0x3fb8aa3b0c107820 */ /* 0x000fca0000400000 */
[----:B------:R-:W-:Y:S01]  /*0300*/  FSETP.GEU.AND P2, PT, R16, -126, PT ;  /* 0xc2fc00001000780b */ /* 0x000fe20003f4e000 */
[----:B----4-:R-:W-:-:S04]  /*0310*/  FADD R13, R13, 9.9999997473787516356e-06 ;  /* 0x3727c5ac0d0d7421 */ /* 0x010fc80000000000 */
[----:B------:R-:W0:Y:S08]  /*0320*/  MUFU.SQRT R12, R13 ;  /* 0x0000000d000c7308 */ /* 0x000e300000002000 */
[----:B------:R-:W-:-:S04]  /*0330*/  @!P2 FMUL R16, R16, 0.5 ;  /* 0x3f0000001010a820 */ /* 0x000fc80000400000 */
[----:B------:R-:W1:Y:S01]  /*0340*/  MUFU.EX2 R17, R16 ;  /* 0x0000001000117308 */ /* 0x000e620000000800 */
[----:B-----5:R-:W-:Y:S01]  /*0350*/  FADD R0, -R9, R0 ;  /* 0x0000000009007221 */ /* 0x020fe20000000100 */
[C---:B0-----:R-:W-:Y:S02]  /*0360*/  FSETP.GT.AND P1, PT, R12.reuse, 8.50705917302346158658e+37, PT ;  /* 0x7e8000000c00780b */ /* 0x041fe40003f24000 */
[----:B------:R-:W-:Y:S02]  /*0370*/  FSETP.GEU.AND P3, PT, R12, 1.175494350822287508e-38, PT ;  /* 0x008000000c00780b */ /* 0x000fe40003f6e000 */
[----:B------:R-:W-:Y:S01]  /*0380*/  FSEL R7, R6, 1, P1 ;  /* 0x3f80000006077808 */ /* 0x000fe20000800000 */
[----:B-1----:R-:W-:-:S04]  /*0390*/  @!P2 FMUL R17, R17, R17 ;  /* 0x000000111111a220 */ /* 0x002fc80000400000 */
[----:B------:R-:W-:-:S04]  /*03a0*/  FADD R17, R17, 1 ;  /* 0x3f80000011117421 */ /* 0x000fc80000000000 */
[----:B------:R-:W-:Y:S02]  /*03b0*/  @P1 FMUL R12, R12, 0.25 ;  /* 0x3e8000000c0c1820 */ /* 0x000fe40000400000 */
[----:B------:R-:W-:Y:S01]  /*03c0*/  @!P3 FMUL R7, R7, 16777216 ;  /* 0x4b8000000707b820 */ /* 0x000fe20000400000 */
[----:B------:R-:W-:Y:S01]  /*03d0*/  FSETP.GT.AND P2, PT, R17, 8.50705917302346158658e+37, PT ;  /* 0x7e8000001100780b */ /* 0x000fe20003f44000 */
[----:B------:R-:W-:-:S03]  /*03e0*/  @!P3 FMUL R12, R12, 16777216 ;  /* 0x4b8000000c0cb820 */ /* 0x000fc60000400000 */
[----:B------:R-:W-:Y:S01]  /*03f0*/  FSEL R6, R6, 1, P2 ;  /* 0x3f80000006067808 */ /* 0x000fe20001000000 */
[----:B--2---:R-:W-:Y:S02]  /*0400*/  FADD R2, R3, R2 ;  /* 0x0000000203027221 */ /* 0x004fe40000000000 */
[----:B------:R-:W0:Y:S06]  /*0410*/  MUFU.RCP R12, R12 ;  /* 0x0000000c000c7308 */ /* 0x000e2c0000001000 */
[----:B------:R-:W-:-:S06]  /*0420*/  @P2 FMUL R17, R17, 0.25 ;  /* 0x3e80000011112820 */ /* 0x000fcc0000400000 */
[----:B------:R-:W1:Y:S01]  /*0430*/  MUFU.RCP R17, R17 ;  /* 0x0000001100117308 */ /* 0x000e620000001000 */
[----:B0-----:R-:W-:-:S04]  /*0440*/  FMUL R7, R12, R7 ;  /* 0x000000070c077220 */ /* 0x001fc80000400000 */
[----:B------:R-:W-:-:S04]  /*0450*/  FMUL R7, R0, R7 ;  /* 0x0000000700077220 */ /* 0x000fc80000400000 */
[----:B---3--:R-:W-:Y:S01]  /*0460*/  FFMA R7, R7, R15, R14 ;  /* 0x0000000f07077223 */ /* 0x008fe2000000000e */
[----:B-1----:R-:W-:-:S04]  /*0470*/  FMUL R6, R17, R6 ;  /* 0x0000000611067220 */ /* 0x002fc80000400000 */
[----:B------:R-:W-:-:S05]  /*0480*/  FFMA R2, R7, R6, R2 ;  /* 0x0000000607027223 */ /* 0x000fca0000000002 */
[----:B------:R-:W-:-:S04]  /*0490*/  FSETP.GEU.AND P1, PT, R2, RZ, PT ;  /* 0x000000ff0200720b */ /* 0x000fc80003f2e000 */
[----:B------:R-:W-:Y:S01]  /*04a0*/  FSEL R3, R2, RZ, P1 ;  /* 0x000000ff02037208 */ /* 0x000fe20000800000 */
[----:B------:R-:W-:Y:S08]  /*04b0*/  @P0 EXIT ;  /* 0x000000000000094d */ /* 0x000ff00003800000 */
[----:B------:R-:W-:Y:S01]  /*04c0*/  STG.E desc[UR4][R4.64], R3 ;  /* 0x0000000304007986 */ /* 0x000fe2000c101904 */
[----:B------:R-:W-:Y:S05]  /*04d0*/  EXIT ;  /* 0x000000000000794d */ /* 0x000fea0003800000 */
.L_x_0:
[----:B------:R-:W-:-:S00]  /*04e0*/  BRA `(.L_x_0) ;  /* 0xfffffffc00fc7947 */ /* 0x000fc0000383ffff */
[----:B------:R-:W-:-:S00]  /*04f0*/  NOP ;  /* 0x0000000000007918 */ /* 0x000fc00000000000 */
        /* <DEDUP_REMOVED lines=8> */
.L_x_1:


//--------------------- .nv.global.init           --------------------------
	.section	.nv.global.init,"aw",@progbits
.nv.global.init:
	.type		_$_str,@object
	.size		_$_str,(_$_str_$_2 - _$_str)
_$_str:
        /*0000*/ 	.byte	0x5f, 0x5f, 0x43, 0x55, 0x44, 0x41, 0x5f, 0x46, 0x54, 0x5a, 0x00
	.type		_$_str_$_2,@object
	.size		_$_str_$_2,(.L_1 - _$_str_$_2)
_$_str_$_2:
        /*000b*/ 	.byte	0x5f, 0x5f, 0x43, 0x55, 0x44, 0x41, 0x5f, 0x50, 0x52, 0x45, 0x43, 0x5f, 0x53, 0x51, 0x52, 0x54
        /*001b*/ 	.byte	0x00
.L_1:


//--------------------- .nv.constant0.triton_poi_fused__native_batch_norm_legit_no_training_add_convolution_mul_relu_sigmoid_2 --------------------------
	.section	.nv.constant0.triton_poi_fused__native_batch_norm_legit_no_training_add_convolution_mul_relu_sigmoid_2,"a",@progbits
	.sectionflags	@""
	.align	4
.nv.constant0.triton_poi_fused__native_batch_norm_legit_no_training_add_convolution_mul_relu_sigmoid_2:
	.zero		604
